//
// Generated by NVIDIA NVVM Compiler
//
// Compiler Build ID: CL-36424714
// Cuda compilation tools, release 13.0, V13.0.88
// Based on NVVM 20.0.0
//

.version 9.0
.target sm_100
.address_size 64

	// .globl	_Z14L1_Norm_kernelPKfPfmm
.extern .shared .align 16 .b8 partialSum_s[];

.visible .entry _Z14L1_Norm_kernelPKfPfmm(
	.param .u64 .ptr .align 1 _Z14L1_Norm_kernelPKfPfmm_param_0,
	.param .u64 .ptr .align 1 _Z14L1_Norm_kernelPKfPfmm_param_1,
	.param .u64 _Z14L1_Norm_kernelPKfPfmm_param_2,
	.param .u64 _Z14L1_Norm_kernelPKfPfmm_param_3
)
{
	.reg .pred 	%p<8>;
	.reg .b32 	%r<23>;
	.reg .b32 	%f<17>;
	.reg .b64 	%rd<14>;

	ld.param.u64 	%rd6, [_Z14L1_Norm_kernelPKfPfmm_param_0];
	ld.param.u64 	%rd4, [_Z14L1_Norm_kernelPKfPfmm_param_1];
	ld.param.u64 	%rd5, [_Z14L1_Norm_kernelPKfPfmm_param_3];
	cvta.to.global.u64 	%rd1, %rd6;
	mov.u32 	%r12, %ctaid.x;
	mov.u32 	%r22, %tid.x;
	cvt.u32.u64 	%r13, %rd5;
	mul.lo.s32 	%r2, %r12, %r13;
	cvt.u64.u32 	%rd2, %r22;
	setp.le.u64 	%p1, %rd5, %rd2;
	mov.f32 	%f16, 0f00000000;
	@%p1 bra 	$L__BB0_3;
	mov.f32 	%f16, 0f00000000;
	mov.u32 	%r3, %ntid.x;
	mov.u32 	%r20, %r22;
$L__BB0_2:
	add.s32 	%r14, %r20, %r2;
	mul.wide.s32 	%rd7, %r14, 4;
	add.s64 	%rd8, %rd1, %rd7;
	ld.global.nc.f32 	%f7, [%rd8];
	abs.f32 	%f8, %f7;
	add.f32 	%f16, %f16, %f8;
	add.s32 	%r20, %r20, %r3;
	cvt.s64.s32 	%rd9, %r20;
	setp.gt.u64 	%p2, %rd5, %rd9;
	@%p2 bra 	$L__BB0_2;
$L__BB0_3:
	shl.b32 	%r15, %r22, 2;
	mov.u32 	%r16, partialSum_s;
	add.s32 	%r6, %r16, %r15;
	st.shared.f32 	[%r6], %f16;
	bar.sync 	0;
	mov.u32 	%r7, %ntid.x;
	setp.lt.u32 	%p3, %r7, 2;
	@%p3 bra 	$L__BB0_8;
	mov.u32 	%r21, %r7;
$L__BB0_5:
	shr.u32 	%r9, %r21, 1;
	setp.ge.u32 	%p4, %r22, %r9;
	@%p4 bra 	$L__BB0_7;
	shl.b32 	%r17, %r9, 2;
	add.s32 	%r18, %r6, %r17;
	ld.shared.f32 	%f9, [%r18];
	ld.shared.f32 	%f10, [%r6];
	add.f32 	%f11, %f9, %f10;
	st.shared.f32 	[%r6], %f11;
$L__BB0_7:
	bar.sync 	0;
	setp.gt.u32 	%p5, %r21, 3;
	mov.u32 	%r21, %r9;
	@%p5 bra 	$L__BB0_5;
$L__BB0_8:
	setp.le.u64 	%p6, %rd5, %rd2;
	@%p6 bra 	$L__BB0_11;
	ld.shared.f32 	%f12, [partialSum_s];
	cvta.to.global.u64 	%rd3, %rd4;
	add.f32 	%f4, %f12, 0f322BCC77;
$L__BB0_10:
	add.s32 	%r19, %r22, %r2;
	mul.wide.s32 	%rd10, %r19, 4;
	add.s64 	%rd11, %rd1, %rd10;
	ld.global.nc.f32 	%f13, [%rd11];
	div.rn.f32 	%f14, %f13, %f4;
	add.s64 	%rd12, %rd3, %rd10;
	st.global.f32 	[%rd12], %f14;
	add.s32 	%r22, %r22, %r7;
	cvt.s64.s32 	%rd13, %r22;
	setp.gt.u64 	%p7, %rd5, %rd13;
	@%p7 bra 	$L__BB0_10;
$L__BB0_11:
	ret;

}


// ===== COMPILED SASS (sm_100) =====

	.target	sm_100

	.elftype	@"ET_EXEC"


//--------------------- .note.nv.tkinfo           --------------------------
	.section	.note.nv.tkinfo,"",@"SHT_NOTE"
	.sectionflags	@"SHF_NOTE_NV_TKINFO"
	.tkinfo
        /*0018*/ 	.word	0x00000002
        /*0030*/ 	.string	""
        /*0030*/ 	.string	"ptxas"
        /*0030*/ 	.string	"Cuda compilation tools, release 13.0, V13.0.88"
        /*0030*/ 	.string	"Build cuda_13.0.r13.0/compiler.36424714_0"
        /*0030*/ 	.string	"-arch sm_100 -m 64 "



//--------------------- .note.nv.cuinfo           --------------------------
	.section	.note.nv.cuinfo,"",@"SHT_NOTE"
	.sectionflags	@"SHF_NOTE_NV_CUINFO"
        /*0018*/ 	.short	0x0002
        /*001a*/ 	.short	0x0064
        /*001c*/ 	.short	0x0082
	.zero		2


//--------------------- .nv.info                  --------------------------
	.section	.nv.info,"",@"SHT_CUDA_INFO"
	.align	4


	//----- nvinfo : EIATTR_REGCOUNT
	.align		4
        /*0000*/ 	.byte	0x04, 0x2f
        /*0002*/ 	.short	(.L_1 - .L_0)
	.align		4
.L_0:
        /*0004*/ 	.word	index@(_Z14L1_Norm_kernelPKfPfmm)
        /*0008*/ 	.word	0x00000016


	//----- nvinfo : EIATTR_FRAME_SIZE
	.align		4
.L_1:
        /*000c*/ 	.byte	0x04, 0x11
        /*000e*/ 	.short	(.L_3 - .L_2)
	.align		4
.L_2:
        /*0010*/ 	.word	index@($__internal_0_$__cuda_sm3x_div_rn_noftz_f32_slowpath)
        /*0014*/ 	.word	0x00000000


	//----- nvinfo : EIATTR_FRAME_SIZE
	.align		4
.L_3:
        /*0018*/ 	.byte	0x04, 0x11
        /*001a*/ 	.short	(.L_5 - .L_4)
	.align		4
.L_4:
        /*001c*/ 	.word	index@(_Z14L1_Norm_kernelPKfPfmm)
        /*0020*/ 	.word	0x00000000


	//----- nvinfo : EIATTR_MIN_STACK_SIZE
	.align		4
.L_5:
        /*0024*/ 	.byte	0x04, 0x12
        /*0026*/ 	.short	(.L_7 - .L_6)
	.align		4
.L_6:
        /*0028*/ 	.word	index@(_Z14L1_Norm_kernelPKfPfmm)
        /*002c*/ 	.word	0x00000000
.L_7:


//--------------------- .nv.compat                --------------------------
	.section	.nv.compat,"",@"SHT_CUDA_COMPAT_INFO"
	.align	4
        /*0000*/ 	.byte	0x02, 0x09, 0x00, 0x00, 0x02, 0x02, 0x01, 0x00, 0x02, 0x05, 0x05, 0x00, 0x03, 0x07, 0x01, 0x01
        /*0010*/ 	.byte	0x02, 0x03, 0x00, 0x00, 0x02, 0x06, 0x01, 0x00, 0x04, 0x0b, 0x08, 0x00, 0x01, 0x00, 0x00, 0x00
        /*0020*/ 	.byte	0x00, 0x00, 0x00, 0x00


//--------------------- .nv.info._Z14L1_Norm_kernelPKfPfmm --------------------------
	.section	.nv.info._Z14L1_Norm_kernelPKfPfmm,"",@"SHT_CUDA_INFO"
	.sectionflags	@""
	.align	4


	//----- nvinfo : EIATTR_CUDA_API_VERSION
	.align		4
        /*0000*/ 	.byte	0x04, 0x37
        /*0002*/ 	.short	(.L_9 - .L_8)
.L_8:
        /*0004*/ 	.word	0x00000082


	//----- nvinfo : EIATTR_KPARAM_INFO
	.align		4
.L_9:
        /*0008*/ 	.byte	0x04, 0x17
        /*000a*/ 	.short	(.L_11 - .L_10)
.L_10:
        /*000c*/ 	.word	0x00000000
        /*0010*/ 	.short	0x0003
        /*0012*/ 	.short	0x0018
        /*0014*/ 	.byte	0x00, 0xf0, 0x21, 0x00


	//----- nvinfo : EIATTR_KPARAM_INFO
	.align		4
.L_11:
        /*0018*/ 	.byte	0x04, 0x17
        /*001a*/ 	.short	(.L_13 - .L_12)
.L_12:
        /*001c*/ 	.word	0x00000000
        /*0020*/ 	.short	0x0002
        /*0022*/ 	.short	0x0010
        /*0024*/ 	.byte	0x00, 0xf0, 0x21, 0x00


	//----- nvinfo : EIATTR_KPARAM_INFO
	.align		4
.L_13:
        /*0028*/ 	.byte	0x04, 0x17
        /*002a*/ 	.short	(.L_15 - .L_14)
.L_14:
        /*002c*/ 	.word	0x00000000
        /*0030*/ 	.short	0x0001
        /*0032*/ 	.short	0x0008
        /*0034*/ 	.byte	0x00, 0xf5, 0x21, 0x00


	//----- nvinfo : EIATTR_KPARAM_INFO
	.align		4
.L_15:
        /*0038*/ 	.byte	0x04, 0x17
        /*003a*/ 	.short	(.L_17 - .L_16)
.L_16:
        /*003c*/ 	.word	0x00000000
        /*0040*/ 	.short	0x0000
        /*0042*/ 	.short	0x0000
        /*0044*/ 	.byte	0x00, 0xf5, 0x21, 0x00


	//----- nvinfo : EIATTR_SPARSE_MMA_MASK
	.align		4
.L_17:
        /*0048*/ 	.byte	0x03, 0x50
        /*004a*/ 	.short	0x0000


	//----- nvinfo : EIATTR_MAXREG_COUNT
	.align		4
        /*004c*/ 	.byte	0x03, 0x1b
        /*004e*/ 	.short	0x00ff


	//----- nvinfo : EIATTR_NUM_BARRIERS
	.align		4
        /*0050*/ 	.byte	0x02, 0x4c
        /*0052*/ 	.byte	0x01
	.zero		1


	//----- nvinfo : EIATTR_MERCURY_ISA_VERSION
	.align		4
        /*0054*/ 	.byte	0x03, 0x5f
        /*0056*/ 	.short	0x0101


	//----- nvinfo : EIATTR_VRC_CTA_INIT_COUNT
	.align		4
        /*0058*/ 	.byte	0x02, 0x4a
	.zero		1
	.zero		1


	//----- nvinfo : EIATTR_EXIT_INSTR_OFFSETS
	.align		4
        /*005c*/ 	.byte	0x04, 0x1c
        /*005e*/ 	.short	(.L_19 - .L_18)


	//   ....[0]....
.L_18:
        /*0060*/ 	.word	0x00000300


	//   ....[1]....
        /*0064*/ 	.word	0x00000510


	//----- nvinfo : EIATTR_CRS_STACK_SIZE
	.align		4
.L_19:
        /*0068*/ 	.byte	0x04, 0x1e
        /*006a*/ 	.short	(.L_21 - .L_20)
.L_20:
        /*006c*/ 	.word	0x00000000


	//----- nvinfo : EIATTR_CBANK_PARAM_SIZE
	.align		4
.L_21:
        /*0070*/ 	.byte	0x03, 0x19
        /*0072*/ 	.short	0x0020


	//----- nvinfo : EIATTR_PARAM_CBANK
	.align		4
        /*0074*/ 	.byte	0x04, 0x0a
        /*0076*/ 	.short	(.L_23 - .L_22)
	.align		4
.L_22:
        /*0078*/ 	.word	index@(.nv.constant0._Z14L1_Norm_kernelPKfPfmm)
        /*007c*/ 	.short	0x0380
        /*007e*/ 	.short	0x0020


	//----- nvinfo : EIATTR_SW_WAR
	.align		4
.L_23:
        /*0080*/ 	.byte	0x04, 0x36
        /*0082*/ 	.short	(.L_25 - .L_24)
.L_24:
        /*0084*/ 	.word	0x00000008
.L_25:


//--------------------- .nv.callgraph             --------------------------
	.section	.nv.callgraph,"",@"SHT_CUDA_CALLGRAPH"
	.align	4
	.sectionentsize	8
	.align		4
        /*0000*/ 	.word	0x00000000
	.align		4
        /*0004*/ 	.word	0xffffffff
	.align		4
        /*0008*/ 	.word	0x00000000
	.align		4
        /*000c*/ 	.word	0xfffffffe
	.align		4
        /*0010*/ 	.word	0x00000000
	.align		4
        /*0014*/ 	.word	0xfffffffd
	.align		4
        /*0018*/ 	.word	0x00000000
	.align		4
        /*001c*/ 	.word	0xfffffffc


//--------------------- .text._Z14L1_Norm_kernelPKfPfmm --------------------------
	.section	.text._Z14L1_Norm_kernelPKfPfmm,"ax",@progbits
	.align	128
        .global         _Z14L1_Norm_kernelPKfPfmm
        .type           _Z14L1_Norm_kernelPKfPfmm,@function
        .size           _Z14L1_Norm_kernelPKfPfmm,(.L_x_20 - _Z14L1_Norm_kernelPKfPfmm)
        .other          _Z14L1_Norm_kernelPKfPfmm,@"STO_CUDA_ENTRY STV_DEFAULT"
_Z14L1_Norm_kernelPKfPfmm:
.text._Z14L1_Norm_kernelPKfPfmm:
[----:B------:R-:W-:Y:S01]  /*0000*/  LDC R1, c[0x0][0x37c] ;  /* 0x0000df00ff017b82 */ /* 0x000fe20000000800 */
[----:B------:R-:W0:Y:S07]  /*0010*/  S2R R2, SR_TID.X ;  /* 0x0000000000027919 */ /* 0x000e2e0000002100 */
[----:B------:R-:W0:Y:S01]  /*0020*/  LDC.64 R12, c[0x0][0x398] ;  /* 0x0000e600ff0c7b82 */ /* 0x000e220000000a00 */
[----:B------:R-:W1:Y:S01]  /*0030*/  LDCU.64 UR6, c[0x0][0x358] ;  /* 0x00006b00ff0677ac */ /* 0x000e620008000a00 */
[----:B------:R-:W-:Y:S01]  /*0040*/  BSSY.RECONVERGENT B0, `(.L_x_0) ;  /* 0x0000013000007945 */ /* 0x000fe20003800200 */
[----:B------:R-:W-:-:S05]  /*0050*/  IMAD.MOV.U32 R0, RZ, RZ, RZ ;  /* 0x000000ffff007224 */ /* 0x000fca00078e00ff */
[----:B------:R-:W2:Y:S01]  /*0060*/  S2UR UR8, SR_CTAID.X ;  /* 0x00000000000879c3 */ /* 0x000ea20000002500 */
[----:B0-----:R-:W-:-:S04]  /*0070*/  ISETP.GE.U32.AND P0, PT, R2, R12, PT ;  /* 0x0000000c0200720c */ /* 0x001fc80003f06070 */
[----:B------:R-:W-:-:S13]  /*0080*/  ISETP.GE.U32.AND.EX P0, PT, RZ, R13, PT, P0 ;  /* 0x0000000dff00720c */ /* 0x000fda0003f06100 */
[----:B-12---:R-:W-:Y:S05]  /*0090*/  @P0 BRA `(.L_x_1) ;  /* 0x0000000000340947 */ /* 0x006fea0003800000 */
[----:B------:R-:W0:Y:S01]  /*00a0*/  LDC R8, c[0x0][0x360] ;  /* 0x0000d800ff087b82 */ /* 0x000e220000000800 */
[----:B------:R-:W-:Y:S02]  /*00b0*/  IMAD.MOV.U32 R0, RZ, RZ, RZ ;  /* 0x000000ffff007224 */ /* 0x000fe400078e00ff */
[----:B------:R-:W-:-:S05]  /*00c0*/  IMAD.MOV.U32 R3, RZ, RZ, R2 ;  /* 0x000000ffff037224 */ /* 0x000fca00078e0002 */
[----:B------:R-:W1:Y:S02]  /*00d0*/  LDC.64 R6, c[0x0][0x380] ;  /* 0x0000e000ff067b82 */ /* 0x000e640000000a00 */
.L_x_2:
[----:B------:R-:W-:-:S04]  /*00e0*/  IMAD R5, R12, UR8, R3 ;  /* 0x000000080c057c24 */ /* 0x000fc8000f8e0203 */
[----:B-1----:R-:W-:-:S06]  /*00f0*/  IMAD.WIDE R4, R5, 0x4, R6 ;  /* 0x0000000405047825 */ /* 0x002fcc00078e0206 */
[----:B------:R-:W2:Y:S01]  /*0100*/  LDG.E.CONSTANT R5, desc[UR6][R4.64] ;  /* 0x0000000604057981 */ /* 0x000ea2000c1e9900 */
[----:B0-----:R-:W-:-:S05]  /*0110*/  IMAD.IADD R3, R8, 0x1, R3 ;  /* 0x0000000108037824 */ /* 0x001fca00078e0203 */
[----:B------:R-:W-:Y:S02]  /*0120*/  ISETP.GE.U32.AND P0, PT, R3, R12, PT ;  /* 0x0000000c0300720c */ /* 0x000fe40003f06070 */
[----:B------:R-:W-:-:S04]  /*0130*/  SHF.R.S32.HI R10, RZ, 0x1f, R3 ;  /* 0x0000001fff0a7819 */ /* 0x000fc80000011403 */
[----:B------:R-:W-:Y:S01]  /*0140*/  ISETP.GE.U32.AND.EX P0, PT, R10, R13, PT, P0 ;  /* 0x0000000d0a00720c */ /* 0x000fe20003f06100 */
[----:B--2---:R-:W-:-:S12]  /*0150*/  FADD R0, |R5|, R0 ;  /* 0x0000000005007221 */ /* 0x004fd80000000200 */
[----:B------:R-:W-:Y:S05]  /*0160*/  @!P0 BRA `(.L_x_2) ;  /* 0xfffffffc00dc8947 */ /* 0x000fea000383ffff */
.L_x_1:
[----:B------:R-:W-:Y:S05]  /*0170*/  BSYNC.RECONVERGENT B0 ;  /* 0x0000000000007941 */ /* 0x000fea0003800200 */
.L_x_0:
[----:B------:R-:W0:Y:S01]  /*0180*/  S2UR UR5, SR_CgaCtaId ;  /* 0x00000000000579c3 */ /* 0x000e220000008800 */
[----:B------:R-:W-:Y:S01]  /*0190*/  UMOV UR4, 0x400 ;  /* 0x0000040000047882 */ /* 0x000fe20000000000 */
[----:B------:R-:W1:Y:S02]  /*01a0*/  LDCU UR9, c[0x0][0x360] ;  /* 0x00006c00ff0977ac */ /* 0x000e640008000800 */
[----:B-1----:R-:W-:Y:S02]  /*01b0*/  UISETP.GE.U32.AND UP0, UPT, UR9, 0x2, UPT ;  /* 0x000000020900788c */ /* 0x002fe4000bf06070 */
[----:B0-----:R-:W-:-:S06]  /*01c0*/  ULEA UR4, UR5, UR4, 0x18 ;  /* 0x0000000405047291 */ /* 0x001fcc000f8ec0ff */
[----:B------:R-:W-:-:S05]  /*01d0*/  LEA R5, R2, UR4, 0x2 ;  /* 0x0000000402057c11 */ /* 0x000fca000f8e10ff */
[----:B------:R0:W-:Y:S01]  /*01e0*/  STS [R5], R0 ;  /* 0x0000000005007388 */ /* 0x0001e20000000800 */
[----:B------:R-:W-:Y:S06]  /*01f0*/  BAR.SYNC.DEFER_BLOCKING 0x0 ;  /* 0x0000000000007b1d */ /* 0x000fec0000010000 */
[----:B------:R-:W-:Y:S05]  /*0200*/  BRA.U !UP0, `(.L_x_3) ;  /* 0x0000000108307547 */ /* 0x000fea000b800000 */
[----:B0-----:R-:W-:-:S07]  /*0210*/  IMAD.U32 R0, RZ, RZ, UR9 ;  /* 0x00000009ff007e24 */ /* 0x001fce000f8e00ff */
.L_x_4:
[----:B------:R-:W-:-:S04]  /*0220*/  SHF.R.U32.HI R6, RZ, 0x1, R0 ;  /* 0x00000001ff067819 */ /* 0x000fc80000011600 */
[----:B------:R-:W-:-:S13]  /*0230*/  ISETP.GE.U32.AND P0, PT, R2, R6, PT ;  /* 0x000000060200720c */ /* 0x000fda0003f06070 */
[----:B------:R-:W-:Y:S01]  /*0240*/  @!P0 IMAD R3, R6, 0x4, R5 ;  /* 0x0000000406038824 */ /* 0x000fe200078e0205 */
[----:B------:R-:W-:Y:S05]  /*0250*/  @!P0 LDS R4, [R5] ;  /* 0x0000000005048984 */ /* 0x000fea0000000800 */
[----:B------:R-:W0:Y:S02]  /*0260*/  @!P0 LDS R3, [R3] ;  /* 0x0000000003038984 */ /* 0x000e240000000800 */
[----:B0-----:R-:W-:-:S05]  /*0270*/  @!P0 FADD R4, R3, R4 ;  /* 0x0000000403048221 */ /* 0x001fca0000000000 */
[----:B------:R1:W-:Y:S01]  /*0280*/  @!P0 STS [R5], R4 ;  /* 0x0000000405008388 */ /* 0x0003e20000000800 */
[----:B------:R-:W-:Y:S01]  /*0290*/  BAR.SYNC.DEFER_BLOCKING 0x0 ;  /* 0x0000000000007b1d */ /* 0x000fe20000010000 */
[----:B------:R-:W-:Y:S01]  /*02a0*/  ISETP.GT.U32.AND P0, PT, R0, 0x3, PT ;  /* 0x000000030000780c */ /* 0x000fe20003f04070 */
[----:B------:R-:W-:-:S12]  /*02b0*/  IMAD.MOV.U32 R0, RZ, RZ, R6 ;  /* 0x000000ffff007224 */ /* 0x000fd800078e0006 */
[----:B-1----:R-:W-:Y:S05]  /*02c0*/  @P0 BRA `(.L_x_4) ;  /* 0xfffffffc00d40947 */ /* 0x002fea000383ffff */
.L_x_3:
[----:B------:R-:W1:Y:S02]  /*02d0*/  LDCU.64 UR4, c[0x0][0x398] ;  /* 0x00007300ff0477ac */ /* 0x000e640008000a00 */
[----:B-1----:R-:W-:-:S04]  /*02e0*/  ISETP.GE.U32.AND P0, PT, R2, UR4, PT ;  /* 0x0000000402007c0c */ /* 0x002fc8000bf06070 */
[----:B------:R-:W-:-:S13]  /*02f0*/  ISETP.GE.U32.AND.EX P0, PT, RZ, UR5, PT, P0 ;  /* 0x00000005ff007c0c */ /* 0x000fda000bf06100 */
[----:B------:R-:W-:Y:S05]  /*0300*/  @P0 EXIT ;  /* 0x000000000000094d */ /* 0x000fea0003800000 */
[----:B------:R-:W1:Y:S01]  /*0310*/  S2UR UR5, SR_CgaCtaId ;  /* 0x00000000000579c3 */ /* 0x000e620000008800 */
[----:B------:R-:W-:-:S07]  /*0320*/  UMOV UR4, 0x400 ;  /* 0x0000040000047882 */ /* 0x000fce0000000000 */
[----:B------:R-:W2:Y:S08]  /*0330*/  LDC R9, c[0x0][0x398] ;  /* 0x0000e600ff097b82 */ /* 0x000eb00000000800 */
[----:B0-----:R-:W0:Y:S01]  /*0340*/  LDC.64 R4, c[0x0][0x380] ;  /* 0x0000e000ff047b82 */ /* 0x001e220000000a00 */
[----:B-1----:R-:W-:-:S07]  /*0350*/  ULEA UR4, UR5, UR4, 0x18 ;  /* 0x0000000405047291 */ /* 0x002fce000f8ec0ff */
[----:B------:R-:W1:Y:S02]  /*0360*/  LDC.64 R6, c[0x0][0x388] ;  /* 0x0000e200ff067b82 */ /* 0x000e640000000a00 */
[----:B------:R-:W3:Y:S02]  /*0370*/  LDS R3, [UR4] ;  /* 0x00000004ff037984 */ /* 0x000ee40008000800 */
[----:B------:R-:W4:Y:S02]  /*0380*/  LDCU.64 UR4, c[0x0][0x398] ;  /* 0x00007300ff0477ac */ /* 0x000f240008000a00 */
[----:B0-234-:R-:W-:-:S07]  /*0390*/  FADD R3, R3, 9.9999999392252902908e-09 ;  /* 0x322bcc7703037421 */ /* 0x01dfce0000000000 */
.L_x_7:
[----:B------:R-:W-:-:S04]  /*03a0*/  IMAD R11, R9, UR8, R2 ;  /* 0x00000008090b7c24 */ /* 0x000fc8000f8e0202 */
[----:B------:R-:W-:-:S05]  /*03b0*/  IMAD.WIDE R12, R11, 0x4, R4 ;  /* 0x000000040b0c7825 */ /* 0x000fca00078e0204 */
[----:B------:R-:W2:Y:S01]  /*03c0*/  LDG.E.CONSTANT R0, desc[UR6][R12.64] ;  /* 0x000000060c007981 */ /* 0x000ea2000c1e9900 */
[----:B------:R-:W0:Y:S01]  /*03d0*/  MUFU.RCP R8, R3 ;  /* 0x0000000300087308 */ /* 0x000e220000001000 */
[----:B------:R-:W-:Y:S01]  /*03e0*/  BSSY.RECONVERGENT B0, `(.L_x_5) ;  /* 0x000000b000007945 */ /* 0x000fe20003800200 */
[----:B0-----:R-:W-:-:S04]  /*03f0*/  FFMA R15, -R3, R8, 1 ;  /* 0x3f800000030f7423 */ /* 0x001fc80000000108 */
[----:B------:R-:W-:Y:S02]  /*0400*/  FFMA R15, R8, R15, R8 ;  /* 0x0000000f080f7223 */ /* 0x000fe40000000008 */
[----:B--2---:R-:W0:Y:S02]  /*0410*/  FCHK P0, R0, R3 ;  /* 0x0000000300007302 */ /* 0x004e240000000000 */
[----:B------:R-:W-:-:S04]  /*0420*/  FFMA R8, R0, R15, RZ ;  /* 0x0000000f00087223 */ /* 0x000fc800000000ff */
[----:B------:R-:W-:-:S04]  /*0430*/  FFMA R10, -R3, R8, R0 ;  /* 0x00000008030a7223 */ /* 0x000fc80000000100 */
[----:B------:R-:W-:Y:S01]  /*0440*/  FFMA R15, R15, R10, R8 ;  /* 0x0000000a0f0f7223 */ /* 0x000fe20000000008 */
[----:B0-----:R-:W-:Y:S06]  /*0450*/  @!P0 BRA `(.L_x_6) ;  /* 0x00000000000c8947 */ /* 0x001fec0003800000 */
[----:B------:R-:W-:-:S07]  /*0460*/  MOV R8, 0x480 ;  /* 0x0000048000087802 */ /* 0x000fce0000000f00 */
[----:B-1----:R-:W-:Y:S05]  /*0470*/  CALL.REL.NOINC `($__internal_0_$__cuda_sm3x_div_rn_noftz_f32_slowpath) ;  /* 0x0000000000287944 */ /* 0x002fea0003c00000 */
[----:B------:R-:W-:-:S07]  /*0480*/  IMAD.MOV.U32 R15, RZ, RZ, R0 ;  /* 0x000000ffff0f7224 */ /* 0x000fce00078e0000 */
.L_x_6:
[----:B------:R-:W-:Y:S05]  /*0490*/  BSYNC.RECONVERGENT B0 ;  /* 0x0000000000007941 */ /* 0x000fea0003800200 */
.L_x_5:
[----:B-1----:R-:W-:-:S04]  /*04a0*/  IMAD.WIDE R10, R11, 0x4, R6 ;  /* 0x000000040b0a7825 */ /* 0x002fc800078e0206 */
[----:B------:R-:W-:Y:S01]  /*04b0*/  VIADD R2, R2, UR9 ;  /* 0x0000000902027c36 */ /* 0x000fe20008000000 */
[----:B------:R0:W-:Y:S04]  /*04c0*/  STG.E desc[UR6][R10.64], R15 ;  /* 0x0000000f0a007986 */ /* 0x0001e8000c101906 */
[----:B------:R-:W-:Y:S02]  /*04d0*/  ISETP.GE.U32.AND P0, PT, R2, UR4, PT ;  /* 0x0000000402007c0c */ /* 0x000fe4000bf06070 */
[----:B------:R-:W-:-:S04]  /*04e0*/  SHF.R.S32.HI R0, RZ, 0x1f, R2 ;  /* 0x0000001fff007819 */ /* 0x000fc80000011402 */
[----:B------:R-:W-:-:S13]  /*04f0*/  ISETP.GE.U32.AND.EX P0, PT, R0, UR5, PT, P0 ;  /* 0x0000000500007c0c */ /* 0x000fda000bf06100 */
[----:B0-----:R-:W-:Y:S05]  /*0500*/  @!P0 BRA `(.L_x_7) ;  /* 0xfffffffc00a48947 */ /* 0x001fea000383ffff */
[----:B------:R-:W-:Y:S05]  /*0510*/  EXIT ;  /* 0x000000000000794d */ /* 0x000fea0003800000 */
        .weak           $__internal_0_$__cuda_sm3x_div_rn_noftz_f32_slowpath
        .type           $__internal_0_$__cuda_sm3x_div_rn_noftz_f32_slowpath,@function
        .size           $__internal_0_$__cuda_sm3x_div_rn_noftz_f32_slowpath,(.L_x_20 - $__internal_0_$__cuda_sm3x_div_rn_noftz_f32_slowpath)
$__internal_0_$__cuda_sm3x_div_rn_noftz_f32_slowpath:
[--C-:B------:R-:W-:Y:S01]  /*0520*/  SHF.R.U32.HI R12, RZ, 0x17, R3.reuse ;  /* 0x00000017ff0c7819 */ /* 0x100fe20000011603 */
[----:B------:R-:W-:Y:S01]  /*0530*/  BSSY.RECONVERGENT B1, `(.L_x_8) ;  /* 0x0000064000017945 */ /* 0x000fe20003800200 */
[--C-:B------:R-:W-:Y:S01]  /*0540*/  SHF.R.U32.HI R10, RZ, 0x17, R0.reuse ;  /* 0x00000017ff0a7819 */ /* 0x100fe20000011600 */
[----:B------:R-:W-:Y:S01]  /*0550*/  IMAD.MOV.U32 R13, RZ, RZ, R0 ;  /* 0x000000ffff0d7224 */ /* 0x000fe200078e0000 */
[----:B------:R-:W-:Y:S01]  /*0560*/  LOP3.LUT R12, R12, 0xff, RZ, 0xc0, !PT ;  /* 0x000000ff0c0c7812 */ /* 0x000fe200078ec0ff */
[----:B------:R-:W-:Y:S01]  /*0570*/  IMAD.MOV.U32 R14, RZ, RZ, R3 ;  /* 0x000000ffff0e7224 */ /* 0x000fe200078e0003 */
[----:B------:R-:W-:-:S03]  /*0580*/  LOP3.LUT R18, R10, 0xff, RZ, 0xc0, !PT ;  /* 0x000000ff0a127812 */ /* 0x000fc600078ec0ff */
[----:B------:R-:W-:Y:S02]  /*0590*/  VIADD R15, R12, 0xffffffff ;  /* 0xffffffff0c0f7836 */ /* 0x000fe40000000000 */
[----:B------:R-:W-:-:S03]  /*05a0*/  VIADD R16, R18, 0xffffffff ;  /* 0xffffffff12107836 */ /* 0x000fc60000000000 */
[----:B------:R-:W-:-:S04]  /*05b0*/  ISETP.GT.U32.AND P0, PT, R15, 0xfd, PT ;  /* 0x000000fd0f00780c */ /* 0x000fc80003f04070 */
[----:B------:R-:W-:-:S13]  /*05c0*/  ISETP.GT.U32.OR P0, PT, R16, 0xfd, P0 ;  /* 0x000000fd1000780c */ /* 0x000fda0000704470 */
[----:B------:R-:W-:Y:S01]  /*05d0*/  @!P0 IMAD.MOV.U32 R10, RZ, RZ, RZ ;  /* 0x000000ffff0a8224 */ /* 0x000fe200078e00ff */
[----:B------:R-:W-:Y:S06]  /*05e0*/  @!P0 BRA `(.L_x_9) ;  /* 0x00000000005c8947 */ /* 0x000fec0003800000 */
[----:B------:R-:W-:Y:S02]  /*05f0*/  FSETP.GTU.FTZ.AND P1, PT, |R3|, +INF , PT ;  /* 0x7f8000000300780b */ /* 0x000fe40003f3c200 */
[----:B------:R-:W-:-:S04]  /*0600*/  FSETP.GTU.FTZ.AND P0, PT, |R0|, +INF , PT ;  /* 0x7f8000000000780b */ /* 0x000fc80003f1c200 */
[----:B------:R-:W-:-:S13]  /*0610*/  PLOP3.LUT P0, PT, P0, P1, PT, 0xf8, 0x8f ;  /* 0x00000000008f781c */ /* 0x000fda0000703f70 */
[----:B------:R-:W-:Y:S05]  /*0620*/  @P0 BRA `(.L_x_10) ;  /* 0x00000004004c0947 */ /* 0x000fea0003800000 */
[----:B------:R-:W-:-:S13]  /*0630*/  LOP3.LUT P0, RZ, R14, 0x7fffffff, R13, 0xc8, !PT ;  /* 0x7fffffff0eff7812 */ /* 0x000fda000780c80d */
[----:B------:R-:W-:Y:S05]  /*0640*/  @!P0 BRA `(.L_x_11) ;  /* 0x00000004003c8947 */ /* 0x000fea0003800000 */
[C---:B------:R-:W-:Y:S02]  /*0650*/  FSETP.NEU.FTZ.AND P2, PT, |R0|.reuse, +INF , PT ;  /* 0x7f8000000000780b */ /* 0x040fe40003f5d200 */
[----:B------:R-:W-:Y:S02]  /*0660*/  FSETP.NEU.FTZ.AND P1, PT, |R3|, +INF , PT ;  /* 0x7f8000000300780b */ /* 0x000fe40003f3d200 */
[----:B------:R-:W-:-:S11]  /*0670*/  FSETP.NEU.FTZ.AND P0, PT, |R0|, +INF , PT ;  /* 0x7f8000000000780b */ /* 0x000fd60003f1d200 */
[----:B------:R-:W-:Y:S05]  /*0680*/  @!P1 BRA !P2, `(.L_x_11) ;  /* 0x00000004002c9947 */ /* 0x000fea0005000000 */
[----:B------:R-:W-:-:S04]  /*0690*/  LOP3.LUT P2, RZ, R13, 0x7fffffff, RZ, 0xc0, !PT ;  /* 0x7fffffff0dff7812 */ /* 0x000fc8000784c0ff */
[----:B------:R-:W-:-:S13]  /*06a0*/  PLOP3.LUT P1, PT, P1, P2, PT, 0x2f, 0xf2 ;  /* 0x0000000000f2781c */ /* 0x000fda0000f24577 */
[----:B------:R-:W-:Y:S05]  /*06b0*/  @P1 BRA `(.L_x_12) ;  /* 0x0000000400181947 */ /* 0x000fea0003800000 */
[----:B------:R-:W-:-:S04]  /*06c0*/  LOP3.LUT P1, RZ, R14, 0x7fffffff, RZ, 0xc0, !PT ;  /* 0x7fffffff0eff7812 */ /* 0x000fc8000782c0ff */
[----:B------:R-:W-:-:S13]  /*06d0*/  PLOP3.LUT P0, PT, P0, P1, PT, 0x2f, 0xf2 ;  /* 0x0000000000f2781c */ /* 0x000fda0000702577 */
[----:B------:R-:W-:Y:S05]  /*06e0*/  @P0 BRA `(.L_x_13) ;  /* 0x0000000400000947 */ /* 0x000fea0003800000 */
[----:B------:R-:W-:Y:S02]  /*06f0*/  ISETP.GE.AND P0, PT, R16, RZ, PT ;  /* 0x000000ff1000720c */ /* 0x000fe40003f06270 */
[----:B------:R-:W-:-:S11]  /*0700*/  ISETP.GE.AND P1, PT, R15, RZ, PT ;  /* 0x000000ff0f00720c */ /* 0x000fd60003f26270 */
[----:B------:R-:W-:Y:S02]  /*0710*/  @P0 IMAD.MOV.U32 R10, RZ, RZ, RZ ;  /* 0x000000ffff0a0224 */ /* 0x000fe400078e00ff */
[----:B------:R-:W-:Y:S01]  /*0720*/  @!P0 FFMA R13, R0, 1.84467440737095516160e+19, RZ ;  /* 0x5f800000000d8823 */ /* 0x000fe200000000ff */
[----:B------:R-:W-:Y:S02]  /*0730*/  @!P0 IMAD.MOV.U32 R10, RZ, RZ, -0x40 ;  /* 0xffffffc0ff0a8424 */ /* 0x000fe400078e00ff */
[----:B------:R-:W-:Y:S02]  /*0740*/  @!P1 FFMA R14, R3, 1.84467440737095516160e+19, RZ ;  /* 0x5f800000030e9823 */ /* 0x000fe400000000ff */
[----:B------:R-:W-:-:S07]  /*0750*/  @!P1 VIADD R10, R10, 0x40 ;  /* 0x000000400a0a9836 */ /* 0x000fce0000000000 */
.L_x_9:
[----:B------:R-:W-:Y:S01]  /*0760*/  LEA R15, R12, 0xc0800000, 0x17 ;  /* 0xc08000000c0f7811 */ /* 0x000fe200078eb8ff */
[----:B------:R-:W-:Y:S04]  /*0770*/  BSSY.RECONVERGENT B2, `(.L_x_14) ;  /* 0x0000036000027945 */ /* 0x000fe80003800200 */
[----:B------:R-:W-:Y:S02]  /*0780*/  IMAD.IADD R15, R14, 0x1, -R15 ;  /* 0x000000010e0f7824 */ /* 0x000fe400078e0a0f */
[----:B------:R-:W-:Y:S02]  /*0790*/  VIADD R14, R18, 0xffffff81 ;  /* 0xffffff81120e7836 */ /* 0x000fe40000000000 */
[----:B------:R-:W0:Y:S01]  /*07a0*/  MUFU.RCP R16, R15 ;  /* 0x0000000f00107308 */ /* 0x000e220000001000 */
[----:B------:R-:W-:Y:S01]  /*07b0*/  FADD.FTZ R17, -R15, -RZ ;  /* 0x800000ff0f117221 */ /* 0x000fe20000010100 */
[----:B------:R-:W-:-:S03]  /*07c0*/  IMAD R0, R14, -0x800000, R13 ;  /* 0xff8000000e007824 */ /* 0x000fc600078e020d */
[----:B0-----:R-:W-:-:S04]  /*07d0*/  FFMA R19, R16, R17, 1 ;  /* 0x3f80000010137423 */ /* 0x001fc80000000011 */
[----:B------:R-:W-:-:S04]  /*07e0*/  FFMA R18, R16, R19, R16 ;  /* 0x0000001310127223 */ /* 0x000fc80000000010 */
[----:B------:R-:W-:-:S04]  /*07f0*/  FFMA R13, R0, R18, RZ ;  /* 0x00000012000d7223 */ /* 0x000fc800000000ff */
[----:B------:R-:W-:-:S04]  /*0800*/  FFMA R16, R17, R13, R0 ;  /* 0x0000000d11107223 */ /* 0x000fc80000000000 */
[----:B------:R-:W-:Y:S01]  /*0810*/  FFMA R19, R18, R16, R13 ;  /* 0x0000001012137223 */ /* 0x000fe2000000000d */
[----:B------:R-:W-:-:S03]  /*0820*/  IADD3 R13, PT, PT, R14, 0x7f, -R12 ;  /* 0x0000007f0e0d7810 */ /* 0x000fc60007ffe80c */
[----:B------:R-:W-:Y:S02]  /*0830*/  FFMA R16, R17, R19, R0 ;  /* 0x0000001311107223 */ /* 0x000fe40000000000 */
[----:B------:R-:W-:Y:S02]  /*0840*/  IMAD.IADD R13, R13, 0x1, R10 ;  /* 0x000000010d0d7824 */ /* 0x000fe400078e020a */
[----:B------:R-:W-:-:S05]  /*0850*/  FFMA R0, R18, R16, R19 ;  /* 0x0000001012007223 */ /* 0x000fca0000000013 */
[----:B------:R-:W-:-:S04]  /*0860*/  SHF.R.U32.HI R12, RZ, 0x17, R0 ;  /* 0x00000017ff0c7819 */ /* 0x000fc80000011600 */
[----:B------:R-:W-:-:S05]  /*0870*/  LOP3.LUT R12, R12, 0xff, RZ, 0xc0, !PT ;  /* 0x000000ff0c0c7812 */ /* 0x000fca00078ec0ff */
[----:B------:R-:W-:-:S04]  /*0880*/  IMAD.IADD R14, R12, 0x1, R13 ;  /* 0x000000010c0e7824 */ /* 0x000fc800078e020d */
[----:B------:R-:W-:-:S05]  /*0890*/  VIADD R10, R14, 0xffffffff ;  /* 0xffffffff0e0a7836 */ /* 0x000fca0000000000 */
[----:B------:R-:W-:-:S13]  /*08a0*/  ISETP.GE.U32.AND P0, PT, R10, 0xfe, PT ;  /* 0x000000fe0a00780c */ /* 0x000fda0003f06070 */
[----:B------:R-:W-:Y:S05]  /*08b0*/  @!P0 BRA `(.L_x_15) ;  /* 0x0000000000808947 */ /* 0x000fea0003800000 */
[----:B------:R-:W-:-:S13]  /*08c0*/  ISETP.GT.AND P0, PT, R14, 0xfe, PT ;  /* 0x000000fe0e00780c */ /* 0x000fda0003f04270 */
[----:B------:R-:W-:Y:S05]  /*08d0*/  @P0 BRA `(.L_x_16) ;  /* 0x00000000006c0947 */ /* 0x000fea0003800000 */
[----:B------:R-:W-:-:S13]  /*08e0*/  ISETP.GE.AND P0, PT, R14, 0x1, PT ;  /* 0x000000010e00780c */ /* 0x000fda0003f06270 */
[----:B------:R-:W-:Y:S05]  /*08f0*/  @P0 BRA `(.L_x_17) ;  /* 0x0000000000740947 */ /* 0x000fea0003800000 */
[----:B------:R-:W-:Y:S02]  /*0900*/  ISETP.GE.AND P0, PT, R14, -0x18, PT ;  /* 0xffffffe80e00780c */ /* 0x000fe40003f06270 */
[----:B------:R-:W-:-:S11]  /*0910*/  LOP3.LUT R0, R0, 0x80000000, RZ, 0xc0, !PT ;  /* 0x8000000000007812 */ /* 0x000fd600078ec0ff */
[----:B------:R-:W-:Y:S05]  /*0920*/  @!P0 BRA `(.L_x_17) ;  /* 0x0000000000688947 */ /* 0x000fea0003800000 */
[-CC-:B------:R-:W-:Y:S01]  /*0930*/  FFMA.RZ R10, R18, R16.reuse, R19.reuse ;  /* 0x00000010120a7223 */ /* 0x180fe2000000c013 */
[----:B------:R-:W-:Y:S02]  /*0940*/  VIADD R15, R14, 0x20 ;  /* 0x000000200e0f7836 */ /* 0x000fe40000000000 */
[-CC-:B------:R-:W-:Y:S01]  /*0950*/  FFMA.RM R13, R18, R16.reuse, R19.reuse ;  /* 0x00000010120d7223 */ /* 0x180fe20000004013 */
[----:B------:R-:W-:Y:S02]  /*0960*/  ISETP.NE.AND P2, PT, R14, RZ, PT ;  /* 0x000000ff0e00720c */ /* 0x000fe40003f45270 */
[----:B------:R-:W-:Y:S01]  /*0970*/  LOP3.LUT R12, R10, 0x7fffff, RZ, 0xc0, !PT ;  /* 0x007fffff0a0c7812 */ /* 0x000fe200078ec0ff */
[----:B------:R-:W-:Y:S01]  /*0980*/  FFMA.RP R10, R18, R16, R19 ;  /* 0x00000010120a7223 */ /* 0x000fe20000008013 */
[----:B------:R-:W-:Y:S01]  /*0990*/  ISETP.NE.AND P1, PT, R14, RZ, PT ;  /* 0x000000ff0e00720c */ /* 0x000fe20003f25270 */
[----:B------:R-:W-:Y:S01]  /*09a0*/  IMAD.MOV R14, RZ, RZ, -R14 ;  /* 0x000000ffff0e7224 */ /* 0x000fe200078e0a0e */
[----:B------:R-:W-:-:S02]  /*09b0*/  LOP3.LUT R12, R12, 0x800000, RZ, 0xfc, !PT ;  /* 0x008000000c0c7812 */ /* 0x000fc400078efcff */
[----:B------:R-:W-:Y:S02]  /*09c0*/  FSETP.NEU.FTZ.AND P0, PT, R10, R13, PT ;  /* 0x0000000d0a00720b */ /* 0x000fe40003f1d000 */
[----:B------:R-:W-:Y:S02]  /*09d0*/  SHF.L.U32 R15, R12, R15, RZ ;  /* 0x0000000f0c0f7219 */ /* 0x000fe400000006ff */
[----:B------:R-:W-:Y:S02]  /*09e0*/  SEL R13, R14, RZ, P2 ;  /* 0x000000ff0e0d7207 */ /* 0x000fe40001000000 */
[----:B------:R-:W-:Y:S02]  /*09f0*/  ISETP.NE.AND P1, PT, R15, RZ, P1 ;  /* 0x000000ff0f00720c */ /* 0x000fe40000f25270 */
[----:B------:R-:W-:Y:S02]  /*0a00*/  SHF.R.U32.HI R13, RZ, R13, R12 ;  /* 0x0000000dff0d7219 */ /* 0x000fe4000001160c */
[----:B------:R-:W-:-:S02]  /*0a10*/  PLOP3.LUT P0, PT, P0, P1, PT, 0xf8, 0x8f ;  /* 0x00000000008f781c */ /* 0x000fc40000703f70 */
[----:B------:R-:W-:Y:S02]  /*0a20*/  SHF.R.U32.HI R15, RZ, 0x1, R13 ;  /* 0x00000001ff0f7819 */ /* 0x000fe4000001160d */
[----:B------:R-:W-:-:S04]  /*0a30*/  SEL R10, RZ, 0x1, !P0 ;  /* 0x00000001ff0a7807 */ /* 0x000fc80004000000 */
[----:B------:R-:W-:-:S04]  /*0a40*/  LOP3.LUT R10, R10, 0x1, R15, 0xf8, !PT ;  /* 0x000000010a0a7812 */ /* 0x000fc800078ef80f */
[----:B------:R-:W-:-:S05]  /*0a50*/  LOP3.LUT R10, R10, R13, RZ, 0xc0, !PT ;  /* 0x0000000d0a0a7212 */ /* 0x000fca00078ec0ff */
[----:B------:R-:W-:-:S05]  /*0a60*/  IMAD.IADD R15, R15, 0x1, R10 ;  /* 0x000000010f0f7824 */ /* 0x000fca00078e020a */
[----:B------:R-:W-:Y:S01]  /*0a70*/  LOP3.LUT R0, R15, R0, RZ, 0xfc, !PT ;  /* 0x000000000f007212 */ /* 0x000fe200078efcff */
[----:B------:R-:W-:Y:S06]  /*0a80*/  BRA `(.L_x_17) ;  /* 0x0000000000107947 */ /* 0x000fec0003800000 */
.L_x_16:
[----:B------:R-:W-:-:S04]  /*0a90*/  LOP3.LUT R0, R0, 0x80000000, RZ, 0xc0, !PT ;  /* 0x8000000000007812 */ /* 0x000fc800078ec0ff */
[----:B------:R-:W-:Y:S01]  /*0aa0*/  LOP3.LUT R0, R0, 0x7f800000, RZ, 0xfc, !PT ;  /* 0x7f80000000007812 */ /* 0x000fe200078efcff */
[----:B------:R-:W-:Y:S06]  /*0ab0*/  BRA `(.L_x_17) ;  /* 0x0000000000047947 */ /* 0x000fec0003800000 */
.L_x_15:
[----:B------:R-:W-:-:S07]  /*0ac0*/  IMAD R0, R13, 0x800000, R0 ;  /* 0x008000000d007824 */ /* 0x000fce00078e0200 */
.L_x_17:
[----:B------:R-:W-:Y:S05]  /*0ad0*/  BSYNC.RECONVERGENT B2 ;  /* 0x0000000000027941 */ /* 0x000fea0003800200 */
.L_x_14:
[----:B------:R-:W-:Y:S05]  /*0ae0*/  BRA `(.L_x_18) ;  /* 0x0000000000207947 */ /* 0x000fea0003800000 */
.L_x_13:
[----:B------:R-:W-:-:S04]  /*0af0*/  LOP3.LUT R0, R14, 0x80000000, R13, 0x48, !PT ;  /* 0x800000000e007812 */ /* 0x000fc800078e480d */
[----:B------:R-:W-:Y:S01]  /*0b00*/  LOP3.LUT R0, R0, 0x7f800000, RZ, 0xfc, !PT ;  /* 0x7f80000000007812 */ /* 0x000fe200078efcff */
[----:B------:R-:W-:Y:S06]  /*0b10*/  BRA `(.L_x_18) ;  /* 0x0000000000147947 */ /* 0x000fec0003800000 */
.L_x_12:
[----:B------:R-:W-:Y:S01]  /*0b20*/  LOP3.LUT R0, R14, 0x80000000, R13, 0x48, !PT ;  /* 0x800000000e007812 */ /* 0x000fe200078e480d */
[----:B------:R-:W-:Y:S06]  /*0b30*/  BRA `(.L_x_18) ;  /* 0x00000000000c7947 */ /* 0x000fec0003800000 */
.L_x_11:
[----:B------:R-:W0:Y:S01]  /*0b40*/  MUFU.RSQ R0, -QNAN ;  /* 0xffc0000000007908 */ /* 0x000e220000001400 */
[----:B------:R-:W-:Y:S05]  /*0b50*/  BRA `(.L_x_18) ;  /* 0x0000000000047947 */ /* 0x000fea0003800000 */
.L_x_10:
[----:B------:R-:W-:-:S07]  /*0b60*/  FADD.FTZ R0, R0, R3 ;  /* 0x0000000300007221 */ /* 0x000fce0000010000 */
.L_x_18:
[----:B------:R-:W-:Y:S05]  /*0b70*/  BSYNC.RECONVERGENT B1 ;  /* 0x0000000000017941 */ /* 0x000fea0003800200 */
.L_x_8:
[----:B------:R-:W-:Y:S02]  /*0b80*/  IMAD.MOV.U32 R12, RZ, RZ, R8 ;  /* 0x000000ffff0c7224 */ /* 0x000fe400078e0008 */
[----:B------:R-:W-:-:S04]  /*0b90*/  IMAD.MOV.U32 R13, RZ, RZ, 0x0 ;  /* 0x00000000ff0d7424 */ /* 0x000fc800078e00ff */
[----:B0-----:R-:W-:Y:S05]  /*0ba0*/  RET.REL.NODEC R12 `(_Z14L1_Norm_kernelPKfPfmm) ;  /* 0xfffffff40c147950 */ /* 0x001fea0003c3ffff */
.L_x_19:
[----:B------:R-:W-:-:S00]  /*0bb0*/  BRA `(.L_x_19) ;  /* 0xfffffffc00fc7947 */ /* 0x000fc0000383ffff */
[----:B------:R-:W-:-:S00]  /*0bc0*/  NOP ;  /* 0x0000000000007918 */ /* 0x000fc00000000000 */
        /* <DEDUP_REMOVED lines=11> */
.L_x_20:


//--------------------- .nv.shared._Z14L1_Norm_kernelPKfPfmm --------------------------
	.section	.nv.shared._Z14L1_Norm_kernelPKfPfmm,"aw",@nobits
	.sectionflags	@""
	.align	16
	.zero		1024


//--------------------- .nv.shared.reserved.0     --------------------------
	.section	.nv.shared.reserved.0,"aw",@nobits
	.weak		__nv_reservedSMEM_offset_0_alias
	.size		__nv_reservedSMEM_offset_0_alias, 0, 64
	.other		__nv_reservedSMEM_offset_0_alias,@"STO_CUDA_RESERVED_SHARED STV_DEFAULT"
__nv_reservedSMEM_offset_0_alias:
	.zero		0
	.zero		64


//--------------------- .nv.constant0._Z14L1_Norm_kernelPKfPfmm --------------------------
	.section	.nv.constant0._Z14L1_Norm_kernelPKfPfmm,"a",@progbits
	.sectionflags	@""
	.align	4
.nv.constant0._Z14L1_Norm_kernelPKfPfmm:
	.zero		928


//--------------------- SYMBOLS --------------------------

	.type		.nv.reservedSmem.offset0,@object
	.size		.nv.reservedSmem.offset0,0x4
	.type		.nv.reservedSmem.cap,@object
	.size		.nv.reservedSmem.cap,0x4
